	.headerflags	@"EF_CUDA_TEXMODE_UNIFIED EF_CUDA_64BIT_ADDRESS EF_CUDA_ACCELERATORS EF_CUDA_SM90 EF_CUDA_VIRTUAL_SM(EF_CUDA_SM90)"
	.elftype	@"ET_EXEC"


//--------------------- .nv.info                  --------------------------
	.section	.nv.info,"",@"SHT_CUDA_INFO"
	.align	4


	//----- nvinfo : EIATTR_REGCOUNT
	.align		4
        /*0000*/ 	.byte	0x04, 0x2f
        /*0002*/ 	.short	(.L_3 - .L_2)
	.align		4
.L_2:
        /*0004*/ 	.word	index@(triton_poi_fused__native_batch_norm_legit_no_training_add_convolution_relu_32)
        /*0008*/ 	.word	0x0000001b


	//----- nvinfo : EIATTR_MIN_STACK_SIZE
	.align		4
.L_3:
        /*000c*/ 	.byte	0x04, 0x12
        /*000e*/ 	.short	(.L_5 - .L_4)
	.align		4
.L_4:
        /*0010*/ 	.word	index@(triton_poi_fused__native_batch_norm_legit_no_training_add_convolution_relu_32)
        /*0014*/ 	.word	0x00000000


	//----- nvinfo : EIATTR_FRAME_SIZE
	.align		4
.L_5:
        /*0018*/ 	.byte	0x04, 0x11
        /*001a*/ 	.short	(.L_7 - .L_6)
	.align		4
.L_6:
        /*001c*/ 	.word	index@(triton_poi_fused__native_batch_norm_legit_no_training_add_convolution_relu_32)
        /*0020*/ 	.word	0x00000000


	//----- nvinfo : EIATTR_MIN_STACK_SIZE
	.align		4
.L_7:
        /*0024*/ 	.byte	0x04, 0x12
        /*0026*/ 	.short	(.L_9 - .L_8)
	.align		4
.L_8:
        /*0028*/ 	.word	index@(triton_poi_fused__native_batch_norm_legit_no_training_add_convolution_relu_32)
        /*002c*/ 	.word	0x00000000
.L_9:


//--------------------- .nv.info.triton_poi_fused__native_batch_norm_legit_no_training_add_convolution_relu_32 --------------------------
	.section	.nv.info.triton_poi_fused__native_batch_norm_legit_no_training_add_convolution_relu_32,"",@"SHT_CUDA_INFO"
	.sectionflags	@""
	.align	4


	//----- nvinfo : EIATTR_CUDA_API_VERSION
	.align		4
        /*0000*/ 	.byte	0x04, 0x37
        /*0002*/ 	.short	(.L_11 - .L_10)
.L_10:
        /*0004*/ 	.word	0x0000007c


	//----- nvinfo : EIATTR_KPARAM_INFO
	.align		4
.L_11:
        /*0008*/ 	.byte	0x04, 0x17
        /*000a*/ 	.short	(.L_13 - .L_12)
.L_12:
        /*000c*/ 	.word	0x00000000
        /*0010*/ 	.short	0x0008
        /*0012*/ 	.short	0x0040
        /*0014*/ 	.byte	0x00, 0xf0, 0x11, 0x00


	//----- nvinfo : EIATTR_KPARAM_INFO
	.align		4
.L_13:
        /*0018*/ 	.byte	0x04, 0x17
        /*001a*/ 	.short	(.L_15 - .L_14)
.L_14:
        /*001c*/ 	.word	0x00000000
        /*0020*/ 	.short	0x0007
        /*0022*/ 	.short	0x0038
        /*0024*/ 	.byte	0x00, 0xf4, 0x21, 0x00


	//----- nvinfo : EIATTR_KPARAM_INFO
	.align		4
.L_15:
        /*0028*/ 	.byte	0x04, 0x17
        /*002a*/ 	.short	(.L_17 - .L_16)
.L_16:
        /*002c*/ 	.word	0x00000000
        /*0030*/ 	.short	0x0006
        /*0032*/ 	.short	0x0030
        /*0034*/ 	.byte	0x00, 0xf4, 0x21, 0x00


	//----- nvinfo : EIATTR_KPARAM_INFO
	.align		4
.L_17:
        /*0038*/ 	.byte	0x04, 0x17
        /*003a*/ 	.short	(.L_19 - .L_18)
.L_18:
        /*003c*/ 	.word	0x00000000
        /*0040*/ 	.short	0x0005
        /*0042*/ 	.short	0x0028
        /*0044*/ 	.byte	0x00, 0xf4, 0x21, 0x00


	//----- nvinfo : EIATTR_KPARAM_INFO
	.align		4
.L_19:
        /*0048*/ 	.byte	0x04, 0x17
        /*004a*/ 	.short	(.L_21 - .L_20)
.L_20:
        /*004c*/ 	.word	0x00000000
        /*0050*/ 	.short	0x0004
        /*0052*/ 	.short	0x0020
        /*0054*/ 	.byte	0x00, 0xf4, 0x21, 0x00


	//----- nvinfo : EIATTR_KPARAM_INFO
	.align		4
.L_21:
        /*0058*/ 	.byte	0x04, 0x17
        /*005a*/ 	.short	(.L_23 - .L_22)
.L_22:
        /*005c*/ 	.word	0x00000000
        /*0060*/ 	.short	0x0003
        /*0062*/ 	.short	0x0018
        /*0064*/ 	.byte	0x00, 0xf4, 0x21, 0x00


	//----- nvinfo : EIATTR_KPARAM_INFO
	.align		4
.L_23:
        /*0068*/ 	.byte	0x04, 0x17
        /*006a*/ 	.short	(.L_25 - .L_24)
.L_24:
        /*006c*/ 	.word	0x00000000
        /*0070*/ 	.short	0x0002
        /*0072*/ 	.short	0x0010
        /*0074*/ 	.byte	0x00, 0xf4, 0x21, 0x00


	//----- nvinfo : EIATTR_KPARAM_INFO
	.align		4
.L_25:
        /*0078*/ 	.byte	0x04, 0x17
        /*007a*/ 	.short	(.L_27 - .L_26)
.L_26:
        /*007c*/ 	.word	0x00000000
        /*0080*/ 	.short	0x0001
        /*0082*/ 	.short	0x0008
        /*0084*/ 	.byte	0x00, 0xf4, 0x21, 0x00


	//----- nvinfo : EIATTR_KPARAM_INFO
	.align		4
.L_27:
        /*0088*/ 	.byte	0x04, 0x17
        /*008a*/ 	.short	(.L_29 - .L_28)
.L_28:
        /*008c*/ 	.word	0x00000000
        /*0090*/ 	.short	0x0000
        /*0092*/ 	.short	0x0000
        /*0094*/ 	.byte	0x00, 0xf4, 0x21, 0x00


	//----- nvinfo : EIATTR_SPARSE_MMA_MASK
	.align		4
.L_29:
        /*0098*/ 	.byte	0x03, 0x50
        /*009a*/ 	.short	0x0000


	//----- nvinfo : EIATTR_MAXREG_COUNT
	.align		4
        /*009c*/ 	.byte	0x03, 0x1b
        /*009e*/ 	.short	0x00ff


	//----- nvinfo : EIATTR_EXIT_INSTR_OFFSETS
	.align		4
        /*00a0*/ 	.byte	0x04, 0x1c
        /*00a2*/ 	.short	(.L_31 - .L_30)


	//   ....[0]....
.L_30:
        /*00a4*/ 	.word	0x000004e0


	//----- nvinfo : EIATTR_REQNTID
	.align		4
.L_31:
        /*00a8*/ 	.byte	0x04, 0x10
        /*00aa*/ 	.short	(.L_33 - .L_32)
.L_32:
        /*00ac*/ 	.word	0x00000080
        /*00b0*/ 	.word	0x00000001
        /*00b4*/ 	.word	0x00000001


	//----- nvinfo : EIATTR_CBANK_PARAM_SIZE
	.align		4
.L_33:
        /*00b8*/ 	.byte	0x03, 0x19
        /*00ba*/ 	.short	0x0044


	//----- nvinfo : EIATTR_PARAM_CBANK
	.align		4
        /*00bc*/ 	.byte	0x04, 0x0a
        /*00be*/ 	.short	(.L_35 - .L_34)
	.align		4
.L_34:
        /*00c0*/ 	.word	index@(.nv.constant0.triton_poi_fused__native_batch_norm_legit_no_training_add_convolution_relu_32)
        /*00c4*/ 	.short	0x0210
        /*00c6*/ 	.short	0x0044


	//----- nvinfo : EIATTR_SW_WAR
	.align		4
.L_35:
        /*00c8*/ 	.byte	0x04, 0x36
        /*00ca*/ 	.short	(.L_37 - .L_36)
.L_36:
        /*00cc*/ 	.word	0x00000008
.L_37:


//--------------------- .nv.callgraph             --------------------------
	.section	.nv.callgraph,"",@"SHT_CUDA_CALLGRAPH"
	.align	4
	.sectionentsize	8
	.align		4
        /*0000*/ 	.word	0x00000000
	.align		4
        /*0004*/ 	.word	0xffffffff
	.align		4
        /*0008*/ 	.word	0x00000000
	.align		4
        /*000c*/ 	.word	0xfffffffe
	.align		4
        /*0010*/ 	.word	0x00000000
	.align		4
        /*0014*/ 	.word	0xfffffffd
	.align		4
        /*0018*/ 	.word	0x00000000
	.align		4
        /*001c*/ 	.word	0xfffffffc


//--------------------- .nv.constant4             --------------------------
	.section	.nv.constant4,"a",@progbits
	.align	8
	.align		8
.nv.constant4:
        /*0000*/ 	.dword	_$_str
	.align		8
        /*0008*/ 	.dword	_$_str_$_2


//--------------------- .text.triton_poi_fused__native_batch_norm_legit_no_training_add_convolution_relu_32 --------------------------
	.section	.text.triton_poi_fused__native_batch_norm_legit_no_training_add_convolution_relu_32,"ax",@progbits
	.align	128
        .global         triton_poi_fused__native_batch_norm_legit_no_training_add_convolution_relu_32
        .type           triton_poi_fused__native_batch_norm_legit_no_training_add_convolution_relu_32,@function
        .size           triton_poi_fused__native_batch_norm_legit_no_training_add_convolution_relu_32,(.L_x_1 - triton_poi_fused__native_batch_norm_legit_no_training_add_convolution_relu_32)
        .other          triton_poi_fused__native_batch_norm_legit_no_training_add_convolution_relu_32,@"STO_CUDA_ENTRY STV_DEFAULT"
triton_poi_fused__native_batch_norm_legit_no_training_add_convolution_relu_32:
.text.triton_poi_fused__native_batch_norm_legit_no_training_add_convolution_relu_32:
[----:B------:R-:W-:Y:S01]  /*0000*/  LDC R1, c[0x0][0x28] ;  /* 0x00000a00ff017b82 */ /* 0x000fe20000000800 */
[----:B------:R-:W1:Y:S07]  /*0010*/  S2R R0, SR_TID.X ;  /* 0x0000000000007919 */ /* 0x000e6e0000002100 */
[----:B------:R-:W2:Y:S01]  /*0020*/  LDC.64 R20, c[0x0][0x228] ;  /* 0x00008a00ff147b82 */ /* 0x000ea20000000a00 */
[----:B------:R-:W-:Y:S01]  /*0030*/  ULDC.64 UR4, c[0x0][0x208] ;  /* 0x0000820000047ab9 */ /* 0x000fe20000000a00 */
[----:B------:R-:W3:Y:S06]  /*0040*/  S2R R5, SR_CTAID.X ;  /* 0x0000000000057919 */ /* 0x000eec0000002500 */
[----:B------:R-:W4:Y:S08]  /*0050*/  LDC.64 R18, c[0x0][0x218] ;  /* 0x00008600ff127b82 */ /* 0x000f300000000a00 */
[----:B------:R-:W5:Y:S08]  /*0060*/  LDC.64 R22, c[0x0][0x220] ;  /* 0x00008800ff167b82 */ /* 0x000f700000000a00 */
[----:B------:R-:W4:Y:S01]  /*0070*/  LDC.64 R16, c[0x0][0x230] ;  /* 0x00008c00ff107b82 */ /* 0x000f220000000a00 */
[----:B-1----:R-:W-:-:S07]  /*0080*/  SHF.L.U32 R0, R0, 0x2, RZ ;  /* 0x0000000200007819 */ /* 0x002fce00000006ff */
[----:B------:R-:W1:Y:S01]  /*0090*/  LDC.64 R10, c[0x0][0x238] ;  /* 0x00008e00ff0a7b82 */ /* 0x000e620000000a00 */
[----:B---3--:R-:W-:Y:S02]  /*00a0*/  SHF.R.S32.HI R3, RZ, 0x16, R5 ;  /* 0x00000016ff037819 */ /* 0x008fe40000011405 */
[----:B------:R-:W-:Y:S02]  /*00b0*/  LOP3.LUT R0, R0, 0x1fc, RZ, 0xc0, !PT ;  /* 0x000001fc00007812 */ /* 0x000fe400078ec0ff */
[----:B------:R-:W-:-:S03]  /*00c0*/  SGXT R3, R3, 0x1 ;  /* 0x000000010303781a */ /* 0x000fc60000000200 */
[----:B------:R-:W3:Y:S01]  /*00d0*/  LDC.64 R8, c[0x0][0x240] ;  /* 0x00009000ff087b82 */ /* 0x000ee20000000a00 */
[----:B------:R-:W-:-:S04]  /*00e0*/  LEA R0, R5, R0, 0x9 ;  /* 0x0000000005007211 */ /* 0x000fc800078e48ff */
[----:B------:R-:W-:-:S04]  /*00f0*/  LEA.HI R3, R3, R0, RZ, 0xc ;  /* 0x0000000003037211 */ /* 0x000fc800078f60ff */
[----:B------:R-:W-:-:S05]  /*0100*/  SHF.R.S32.HI R3, RZ, 0xc, R3 ;  /* 0x0000000cff037819 */ /* 0x000fca0000011403 */
[----:B------:R-:W-:-:S05]  /*0110*/  IMAD.HI R2, R3, 0x55555556, RZ ;  /* 0x5555555603027827 */ /* 0x000fca00078e02ff */
[----:B------:R-:W-:-:S05]  /*0120*/  LEA.HI R2, R2, R2, RZ, 0x1 ;  /* 0x0000000202027211 */ /* 0x000fca00078f08ff */
[----:B------:R-:W-:Y:S02]  /*0130*/  IMAD R15, R2, -0x3, R3 ;  /* 0xfffffffd020f7824 */ /* 0x000fe400078e0203 */
[----:B------:R-:W1:Y:S02]  /*0140*/  LDC.64 R2, c[0x0][0x210] ;  /* 0x00008400ff027b82 */ /* 0x000e640000000a00 */
[----:B--2---:R-:W-:-:S05]  /*0150*/  IMAD.WIDE R20, R15, 0x4, R20 ;  /* 0x000000040f147825 */ /* 0x004fca00078e0214 */
[----:B------:R5:W2:Y:S01]  /*0160*/  LDG.E.EL R14, desc[UR4][R20.64] ;  /* 0x00000004140e7981 */ /* 0x000aa2000c2e1900 */
[----:B----4-:R-:W-:-:S05]  /*0170*/  IMAD.WIDE R18, R15, 0x4, R18 ;  /* 0x000000040f127825 */ /* 0x010fca00078e0212 */
[----:B------:R4:W2:Y:S01]  /*0180*/  LDG.E.EL R13, desc[UR4][R18.64] ;  /* 0x00000004120d7981 */ /* 0x0008a2000c2e1900 */
[----:B-----5:R-:W-:-:S04]  /*0190*/  IMAD.WIDE R20, R15, 0x4, R22 ;  /* 0x000000040f147825 */ /* 0x020fc800078e0216 */
[----:B01----:R-:W-:Y:S01]  /*01a0*/  IMAD.WIDE R2, R0, 0x4, R2 ;  /* 0x0000000400027825 */ /* 0x003fe200078e0202 */
[----:B------:R-:W5:Y:S04]  /*01b0*/  LDG.E.EL R12, desc[UR4][R20.64] ;  /* 0x00000004140c7981 */ /* 0x000f68000c2e1900 */
[----:B------:R-:W5:Y:S01]  /*01c0*/  LDG.E.128 R4, desc[UR4][R2.64] ;  /* 0x0000000402047981 */ /* 0x000f62000c1e1d00 */
[----:B------:R-:W-:-:S04]  /*01d0*/  IMAD.WIDE R22, R15, 0x4, R16 ;  /* 0x000000040f167825 */ /* 0x000fc800078e0210 */
[----:B------:R-:W-:Y:S02]  /*01e0*/  IMAD.WIDE R16, R15, 0x4, R10 ;  /* 0x000000040f107825 */ /* 0x000fe400078e020a */
[----:B------:R-:W5:Y:S04]  /*01f0*/  LDG.E.EL R15, desc[UR4][R22.64] ;  /* 0x00000004160f7981 */ /* 0x000f68000c2e1900 */
[----:B------:R0:W5:Y:S01]  /*0200*/  LDG.E.EL R16, desc[UR4][R16.64] ;  /* 0x0000000410107981 */ /* 0x000162000c2e1900 */
[----:B---3--:R-:W-:-:S06]  /*0210*/  IMAD.WIDE R8, R0, 0x4, R8 ;  /* 0x0000000400087825 */ /* 0x008fcc00078e0208 */
[----:B------:R-:W3:Y:S01]  /*0220*/  LDG.E.128 R8, desc[UR4][R8.64] ;  /* 0x0000000408087981 */ /* 0x000ee2000c1e1d00 */
[----:B----4-:R-:W-:Y:S01]  /*0230*/  HFMA2.MMA R18, -RZ, RZ, 1.625, 0 ;  /* 0x3e800000ff127435 */ /* 0x010fe200000001ff */
[----:B--2---:R-:W-:-:S04]  /*0240*/  FADD R14, R14, 9.9999997473787516356e-06 ;  /* 0x3727c5ac0e0e7421 */ /* 0x004fc80000000000 */
[----:B------:R-:W1:Y:S02]  /*0250*/  MUFU.SQRT R24, R14 ;  /* 0x0000000e00187308 */ /* 0x000e640000002000 */
[C---:B-1----:R-:W-:Y:S02]  /*0260*/  FSETP.GT.AND P0, PT, R24.reuse, 8.50705917302346158658e+37, PT ;  /* 0x7e8000001800780b */ /* 0x042fe40003f04000 */
[----:B------:R-:W-:-:S11]  /*0270*/  FSETP.GEU.AND P1, PT, R24, 1.175494350822287508e-38, PT ;  /* 0x008000001800780b */ /* 0x000fd60003f2e000 */
[----:B------:R-:W-:-:S04]  /*0280*/  @P0 FMUL R24, R24, 0.25 ;  /* 0x3e80000018180820 */ /* 0x000fc80000400000 */
[----:B------:R-:W-:-:S06]  /*0290*/  @!P1 FMUL R24, R24, 16777216 ;  /* 0x4b80000018189820 */ /* 0x000fcc0000400000 */
[----:B------:R-:W1:Y:S01]  /*02a0*/  MUFU.RCP R24, R24 ;  /* 0x0000001800187308 */ /* 0x000e620000001000 */
[----:B0-----:R-:W-:Y:S01]  /*02b0*/  FSEL R17, R18, 1, P0 ;  /* 0x3f80000012117808 */ /* 0x001fe20000000000 */
[--C-:B-----5:R-:W-:Y:S01]  /*02c0*/  FADD R4, R4, R13.reuse ;  /* 0x0000000d04047221 */ /* 0x120fe20000000000 */
[--C-:B------:R-:W-:Y:S01]  /*02d0*/  FADD R5, R5, R13.reuse ;  /* 0x0000000d05057221 */ /* 0x100fe20000000000 */
[--C-:B------:R-:W-:Y:S01]  /*02e0*/  FADD R6, R6, R13.reuse ;  /* 0x0000000d06067221 */ /* 0x100fe20000000000 */
[----:B------:R-:W-:Y:S01]  /*02f0*/  FADD R7, R7, R13 ;  /* 0x0000000d07077221 */ /* 0x000fe20000000000 */
[----:B------:R-:W-:Y:S01]  /*0300*/  @!P1 FMUL R17, R17, 16777216 ;  /* 0x4b80000011119820 */ /* 0x000fe20000400000 */
[----:B------:R-:W0:Y:S01]  /*0310*/  LDC.64 R18, c[0x0][0x248] ;  /* 0x00009200ff127b82 */ /* 0x000e220000000a00 */
[C---:B------:R-:W-:Y:S01]  /*0320*/  FADD R14, -R12.reuse, R4 ;  /* 0x000000040c0e7221 */ /* 0x040fe20000000100 */
[C---:B------:R-:W-:Y:S01]  /*0330*/  FADD R20, -R12.reuse, R5 ;  /* 0x000000050c147221 */ /* 0x040fe20000000100 */
[C---:B------:R-:W-:Y:S01]  /*0340*/  FADD R22, -R12.reuse, R6 ;  /* 0x000000060c167221 */ /* 0x040fe20000000100 */
[----:B------:R-:W-:Y:S01]  /*0350*/  FADD R12, -R12, R7 ;  /* 0x000000070c0c7221 */ /* 0x000fe20000000100 */
[----:B-1----:R-:W-:-:S04]  /*0360*/  FMUL R17, R24, R17 ;  /* 0x0000001118117220 */ /* 0x002fc80000400000 */
[C---:B------:R-:W-:Y:S01]  /*0370*/  FMUL R14, R17.reuse, R14 ;  /* 0x0000000e110e7220 */ /* 0x040fe20000400000 */
[C---:B------:R-:W-:Y:S01]  /*0380*/  FMUL R21, R17.reuse, R20 ;  /* 0x0000001411157220 */ /* 0x040fe20000400000 */
[C---:B------:R-:W-:Y:S01]  /*0390*/  FMUL R13, R17.reuse, R22 ;  /* 0x00000016110d7220 */ /* 0x040fe20000400000 */
[----:B------:R-:W-:Y:S01]  /*03a0*/  FMUL R17, R17, R12 ;  /* 0x0000000c11117220 */ /* 0x000fe20000400000 */
[C-C-:B------:R-:W-:Y:S01]  /*03b0*/  FFMA R14, R15.reuse, R14, R16.reuse ;  /* 0x0000000e0f0e7223 */ /* 0x140fe20000000010 */
[C-C-:B------:R-:W-:Y:S01]  /*03c0*/  FFMA R21, R15.reuse, R21, R16.reuse ;  /* 0x000000150f157223 */ /* 0x140fe20000000010 */
[C-C-:B------:R-:W-:Y:S01]  /*03d0*/  FFMA R13, R15.reuse, R13, R16.reuse ;  /* 0x0000000d0f0d7223 */ /* 0x140fe20000000010 */
[----:B------:R-:W-:Y:S02]  /*03e0*/  FFMA R17, R15, R17, R16 ;  /* 0x000000110f117223 */ /* 0x000fe40000000010 */
[----:B------:R-:W-:Y:S02]  /*03f0*/  FSETP.GEU.AND P3, PT, R14, RZ, PT ;  /* 0x000000ff0e00720b */ /* 0x000fe40003f6e000 */
[----:B------:R-:W-:-:S02]  /*0400*/  FSETP.GEU.AND P2, PT, R21, RZ, PT ;  /* 0x000000ff1500720b */ /* 0x000fc40003f4e000 */
[----:B------:R-:W-:Y:S02]  /*0410*/  FSETP.GEU.AND P1, PT, R13, RZ, PT ;  /* 0x000000ff0d00720b */ /* 0x000fe40003f2e000 */
[----:B------:R-:W-:Y:S02]  /*0420*/  FSETP.GEU.AND P0, PT, R17, RZ, PT ;  /* 0x000000ff1100720b */ /* 0x000fe40003f0e000 */
[----:B------:R-:W-:Y:S02]  /*0430*/  FSEL R15, R14, RZ, P3 ;  /* 0x000000ff0e0f7208 */ /* 0x000fe40001800000 */
[----:B------:R-:W-:Y:S02]  /*0440*/  FSEL R12, R21, RZ, P2 ;  /* 0x000000ff150c7208 */ /* 0x000fe40001000000 */
[----:B------:R-:W-:Y:S02]  /*0450*/  FSEL R13, R13, RZ, P1 ;  /* 0x000000ff0d0d7208 */ /* 0x000fe40000800000 */
[----:B------:R-:W-:Y:S01]  /*0460*/  FSEL R14, R17, RZ, P0 ;  /* 0x000000ff110e7208 */ /* 0x000fe20000000000 */
[----:B---3--:R-:W-:Y:S01]  /*0470*/  FADD R8, R8, R15 ;  /* 0x0000000f08087221 */ /* 0x008fe20000000000 */
[----:B------:R-:W-:Y:S01]  /*0480*/  FADD R9, R9, R12 ;  /* 0x0000000c09097221 */ /* 0x000fe20000000000 */
[----:B------:R-:W-:Y:S01]  /*0490*/  FADD R10, R10, R13 ;  /* 0x0000000d0a0a7221 */ /* 0x000fe20000000000 */
[----:B0-----:R-:W-:-:S04]  /*04a0*/  IMAD.WIDE R18, R0, 0x4, R18 ;  /* 0x0000000400127825 */ /* 0x001fc800078e0212 */
[----:B------:R-:W-:Y:S01]  /*04b0*/  FADD R11, R11, R14 ;  /* 0x0000000e0b0b7221 */ /* 0x000fe20000000000 */
[----:B------:R-:W-:Y:S04]  /*04c0*/  STG.E.128 desc[UR4][R2.64], R4 ;  /* 0x0000000402007986 */ /* 0x000fe8000c101d04 */
[----:B------:R-:W-:Y:S01]  /*04d0*/  STG.E.128 desc[UR4][R18.64], R8 ;  /* 0x0000000812007986 */ /* 0x000fe2000c101d04 */
[----:B------:R-:W-:Y:S05]  /*04e0*/  EXIT ;  /* 0x000000000000794d */ /* 0x000fea0003800000 */
.L_x_0:
[----:B------:R-:W-:-:S00]  /*04f0*/  BRA `(.L_x_0) ;  /* 0xfffffffc00fc7947 */ /* 0x000fc0000383ffff */
[----:B------:R-:W-:-:S00]  /*0500*/  NOP ;  /* 0x0000000000007918 */ /* 0x000fc00000000000 */
[----:B------:R-:W-:-:S00]  /*0510*/  NOP ;  /* 0x0000000000007918 */ /* 0x000fc00000000000 */
[----:B------:R-:W-:-:S00]  /*0520*/  NOP ;  /* 0x0000000000007918 */ /* 0x000fc00000000000 */
[----:B------:R-:W-:-:S00]  /*0530*/  NOP ;  /* 0x0000000000007918 */ /* 0x000fc00000000000 */
[----:B------:R-:W-:-:S00]  /*0540*/  NOP ;  /* 0x0000000000007918 */ /* 0x000fc00000000000 */
[----:B------:R-:W-:-:S00]  /*0550*/  NOP ;  /* 0x0000000000007918 */ /* 0x000fc00000000000 */
[----:B------:R-:W-:-:S00]  /*0560*/  NOP ;  /* 0x0000000000007918 */ /* 0x000fc00000000000 */
[----:B------:R-:W-:-:S00]  /*0570*/  NOP ;  /* 0x0000000000007918 */ /* 0x000fc00000000000 */
.L_x_1:


//--------------------- .nv.global.init           --------------------------
	.section	.nv.global.init,"aw",@progbits
.nv.global.init:
	.type		_$_str,@object
	.size		_$_str,(_$_str_$_2 - _$_str)
_$_str:
        /*0000*/ 	.byte	0x5f, 0x5f, 0x43, 0x55, 0x44, 0x41, 0x5f, 0x46, 0x54, 0x5a, 0x00
	.type		_$_str_$_2,@object
	.size		_$_str_$_2,(.L_1 - _$_str_$_2)
_$_str_$_2:
        /*000b*/ 	.byte	0x5f, 0x5f, 0x43, 0x55, 0x44, 0x41, 0x5f, 0x50, 0x52, 0x45, 0x43, 0x5f, 0x53, 0x51, 0x52, 0x54
        /*001b*/ 	.byte	0x00
.L_1:


//--------------------- .nv.constant0.triton_poi_fused__native_batch_norm_legit_no_training_add_convolution_relu_32 --------------------------
	.section	.nv.constant0.triton_poi_fused__native_batch_norm_legit_no_training_add_convolution_relu_32,"a",@progbits
	.sectionflags	@""
	.align	4
.nv.constant0.triton_poi_fused__native_batch_norm_legit_no_training_add_convolution_relu_32:
	.zero		596
